//
// Generated by NVIDIA NVVM Compiler
//
// Compiler Build ID: CL-36424714
// Cuda compilation tools, release 13.0, V13.0.88
// Based on NVVM 20.0.0
//

.version 9.0
.target sm_100
.address_size 64

	// .globl	_Z7AddIntsPiS_S_
.extern .func  (.param .b32 func_retval0) vprintf
(
	.param .b64 vprintf_param_0,
	.param .b64 vprintf_param_1
)
;
.global .align 1 .b8 $str[19] = {84, 104, 114, 101, 97, 100, 32, 105, 100, 32, 105, 115, 58, 32, 37, 100, 32, 10};

.visible .entry _Z7AddIntsPiS_S_(
	.param .u64 .ptr .align 1 _Z7AddIntsPiS_S__param_0,
	.param .u64 .ptr .align 1 _Z7AddIntsPiS_S__param_1,
	.param .u64 .ptr .align 1 _Z7AddIntsPiS_S__param_2
)
{
	.reg .b32 	%r<4>;
	.reg .b64 	%rd<7>;

	ld.param.u64 	%rd1, [_Z7AddIntsPiS_S__param_0];
	ld.param.u64 	%rd2, [_Z7AddIntsPiS_S__param_1];
	ld.param.u64 	%rd3, [_Z7AddIntsPiS_S__param_2];
	cvta.to.global.u64 	%rd4, %rd1;
	cvta.to.global.u64 	%rd5, %rd3;
	cvta.to.global.u64 	%rd6, %rd2;
	ld.global.u32 	%r1, [%rd6];
	ld.global.u32 	%r2, [%rd5];
	add.s32 	%r3, %r2, %r1;
	st.global.u32 	[%rd4], %r3;
	ret;

}
	// .globl	_Z9AddVectorPiS_S_
.visible .entry _Z9AddVectorPiS_S_(
	.param .u64 .ptr .align 1 _Z9AddVectorPiS_S__param_0,
	.param .u64 .ptr .align 1 _Z9AddVectorPiS_S__param_1,
	.param .u64 .ptr .align 1 _Z9AddVectorPiS_S__param_2
)
{
	.local .align 8 .b8 	__local_depot1[8];
	.reg .b64 	%SP;
	.reg .b64 	%SPL;
	.reg .b32 	%r<7>;
	.reg .b64 	%rd<15>;

	mov.u64 	%SPL, __local_depot1;
	cvta.local.u64 	%SP, %SPL;
	ld.param.u64 	%rd1, [_Z9AddVectorPiS_S__param_0];
	ld.param.u64 	%rd2, [_Z9AddVectorPiS_S__param_1];
	ld.param.u64 	%rd3, [_Z9AddVectorPiS_S__param_2];
	cvta.to.global.u64 	%rd4, %rd1;
	cvta.to.global.u64 	%rd5, %rd3;
	cvta.to.global.u64 	%rd6, %rd2;
	add.u64 	%rd7, %SP, 0;
	add.u64 	%rd8, %SPL, 0;
	mov.u32 	%r1, %tid.x;
	mul.wide.u32 	%rd9, %r1, 4;
	add.s64 	%rd10, %rd6, %rd9;
	ld.global.u32 	%r2, [%rd10];
	add.s64 	%rd11, %rd5, %rd9;
	ld.global.u32 	%r3, [%rd11];
	add.s32 	%r4, %r3, %r2;
	add.s64 	%rd12, %rd4, %rd9;
	st.global.u32 	[%rd12], %r4;
	st.local.u32 	[%rd8], %r1;
	mov.u64 	%rd13, $str;
	cvta.global.u64 	%rd14, %rd13;
	{ // callseq 0, 0
	.param .b64 param0;
	st.param.b64 	[param0], %rd14;
	.param .b64 param1;
	st.param.b64 	[param1], %rd7;
	.param .b32 retval0;
	call.uni (retval0), 
	vprintf, 
	(
	param0, 
	param1
	);
	ld.param.b32 	%r5, [retval0];
	} // callseq 0
	ret;

}
	// .globl	_Z9AddMatrixPPiS0_S0_
.visible .entry _Z9AddMatrixPPiS0_S0_(
	.param .u64 .ptr .align 1 _Z9AddMatrixPPiS0_S0__param_0,
	.param .u64 .ptr .align 1 _Z9AddMatrixPPiS0_S0__param_1,
	.param .u64 .ptr .align 1 _Z9AddMatrixPPiS0_S0__param_2
)
{
	.reg .b32 	%r<6>;
	.reg .b64 	%rd<21>;

	ld.param.u64 	%rd1, [_Z9AddMatrixPPiS0_S0__param_0];
	ld.param.u64 	%rd2, [_Z9AddMatrixPPiS0_S0__param_1];
	ld.param.u64 	%rd3, [_Z9AddMatrixPPiS0_S0__param_2];
	cvta.to.global.u64 	%rd4, %rd1;
	cvta.to.global.u64 	%rd5, %rd3;
	cvta.to.global.u64 	%rd6, %rd2;
	mov.u32 	%r1, %tid.x;
	mov.u32 	%r2, %ctaid.x;
	mul.wide.u32 	%rd7, %r2, 8;
	add.s64 	%rd8, %rd6, %rd7;
	ld.global.u64 	%rd9, [%rd8];
	cvta.to.global.u64 	%rd10, %rd9;
	mul.wide.u32 	%rd11, %r1, 4;
	add.s64 	%rd12, %rd10, %rd11;
	ld.global.u32 	%r3, [%rd12];
	add.s64 	%rd13, %rd5, %rd7;
	ld.global.u64 	%rd14, [%rd13];
	cvta.to.global.u64 	%rd15, %rd14;
	add.s64 	%rd16, %rd15, %rd11;
	ld.global.u32 	%r4, [%rd16];
	add.s32 	%r5, %r4, %r3;
	add.s64 	%rd17, %rd4, %rd7;
	ld.global.u64 	%rd18, [%rd17];
	cvta.to.global.u64 	%rd19, %rd18;
	add.s64 	%rd20, %rd19, %rd11;
	st.global.u32 	[%rd20], %r5;
	ret;

}
	// .globl	_Z9MulMatrixPPiS0_S0_
.visible .entry _Z9MulMatrixPPiS0_S0_(
	.param .u64 .ptr .align 1 _Z9MulMatrixPPiS0_S0__param_0,
	.param .u64 .ptr .align 1 _Z9MulMatrixPPiS0_S0__param_1,
	.param .u64 .ptr .align 1 _Z9MulMatrixPPiS0_S0__param_2
)
{
	.reg .b32 	%r<33>;
	.reg .b64 	%rd<46>;

	ld.param.u64 	%rd1, [_Z9MulMatrixPPiS0_S0__param_0];
	ld.param.u64 	%rd2, [_Z9MulMatrixPPiS0_S0__param_1];
	ld.param.u64 	%rd3, [_Z9MulMatrixPPiS0_S0__param_2];
	cvta.to.global.u64 	%rd4, %rd2;
	mov.u32 	%r1, %ctaid.x;
	mul.wide.u32 	%rd5, %r1, 8;
	add.s64 	%rd6, %rd4, %rd5;
	mov.u32 	%r2, %tid.x;
	ld.global.u64 	%rd7, [%rd6];
	cvta.to.global.u64 	%rd8, %rd7;
	cvta.to.global.u64 	%rd9, %rd3;
	ld.global.u32 	%r3, [%rd8];
	ld.global.u64 	%rd10, [%rd9];
	cvta.to.global.u64 	%rd11, %rd10;
	mul.wide.u32 	%rd12, %r2, 4;
	add.s64 	%rd13, %rd11, %rd12;
	ld.global.u32 	%r4, [%rd13];
	mul.lo.s32 	%r5, %r4, %r3;
	ld.global.u32 	%r6, [%rd8+4];
	ld.global.u64 	%rd14, [%rd9+8];
	cvta.to.global.u64 	%rd15, %rd14;
	add.s64 	%rd16, %rd15, %rd12;
	ld.global.u32 	%r7, [%rd16];
	mad.lo.s32 	%r8, %r7, %r6, %r5;
	ld.global.u32 	%r9, [%rd8+8];
	ld.global.u64 	%rd17, [%rd9+16];
	cvta.to.global.u64 	%rd18, %rd17;
	add.s64 	%rd19, %rd18, %rd12;
	ld.global.u32 	%r10, [%rd19];
	mad.lo.s32 	%r11, %r10, %r9, %r8;
	ld.global.u32 	%r12, [%rd8+12];
	ld.global.u64 	%rd20, [%rd9+24];
	cvta.to.global.u64 	%rd21, %rd20;
	add.s64 	%rd22, %rd21, %rd12;
	ld.global.u32 	%r13, [%rd22];
	mad.lo.s32 	%r14, %r13, %r12, %r11;
	ld.global.u32 	%r15, [%rd8+16];
	ld.global.u64 	%rd23, [%rd9+32];
	cvta.to.global.u64 	%rd24, %rd23;
	add.s64 	%rd25, %rd24, %rd12;
	ld.global.u32 	%r16, [%rd25];
	mad.lo.s32 	%r17, %r16, %r15, %r14;
	ld.global.u32 	%r18, [%rd8+20];
	ld.global.u64 	%rd26, [%rd9+40];
	cvta.to.global.u64 	%rd27, %rd26;
	add.s64 	%rd28, %rd27, %rd12;
	ld.global.u32 	%r19, [%rd28];
	mad.lo.s32 	%r20, %r19, %r18, %r17;
	ld.global.u32 	%r21, [%rd8+24];
	ld.global.u64 	%rd29, [%rd9+48];
	cvta.to.global.u64 	%rd30, %rd29;
	add.s64 	%rd31, %rd30, %rd12;
	ld.global.u32 	%r22, [%rd31];
	mad.lo.s32 	%r23, %r22, %r21, %r20;
	ld.global.u32 	%r24, [%rd8+28];
	ld.global.u64 	%rd32, [%rd9+56];
	cvta.to.global.u64 	%rd33, %rd32;
	add.s64 	%rd34, %rd33, %rd12;
	ld.global.u32 	%r25, [%rd34];
	mad.lo.s32 	%r26, %r25, %r24, %r23;
	ld.global.u32 	%r27, [%rd8+32];
	ld.global.u64 	%rd35, [%rd9+64];
	cvta.to.global.u64 	%rd36, %rd35;
	add.s64 	%rd37, %rd36, %rd12;
	ld.global.u32 	%r28, [%rd37];
	mad.lo.s32 	%r29, %r28, %r27, %r26;
	ld.global.u32 	%r30, [%rd8+36];
	ld.global.u64 	%rd38, [%rd9+72];
	cvta.to.global.u64 	%rd39, %rd38;
	add.s64 	%rd40, %rd39, %rd12;
	ld.global.u32 	%r31, [%rd40];
	mad.lo.s32 	%r32, %r31, %r30, %r29;
	cvta.to.global.u64 	%rd41, %rd1;
	add.s64 	%rd42, %rd41, %rd5;
	ld.global.u64 	%rd43, [%rd42];
	cvta.to.global.u64 	%rd44, %rd43;
	add.s64 	%rd45, %rd44, %rd12;
	st.global.u32 	[%rd45], %r32;
	ret;

}


// ===== COMPILED SASS (sm_100) =====

	.target	sm_100

	.elftype	@"ET_EXEC"


//--------------------- .note.nv.tkinfo           --------------------------
	.section	.note.nv.tkinfo,"",@"SHT_NOTE"
	.sectionflags	@"SHF_NOTE_NV_TKINFO"
	.tkinfo
        /*0018*/ 	.word	0x00000002
        /*0030*/ 	.string	""
        /*0030*/ 	.string	"ptxas"
        /*0030*/ 	.string	"Cuda compilation tools, release 13.0, V13.0.88"
        /*0030*/ 	.string	"Build cuda_13.0.r13.0/compiler.36424714_0"
        /*0030*/ 	.string	"-arch sm_100 -m 64 "



//--------------------- .note.nv.cuinfo           --------------------------
	.section	.note.nv.cuinfo,"",@"SHT_NOTE"
	.sectionflags	@"SHF_NOTE_NV_CUINFO"
        /*0018*/ 	.short	0x0002
        /*001a*/ 	.short	0x0064
        /*001c*/ 	.short	0x0082
	.zero		2


//--------------------- .nv.info                  --------------------------
	.section	.nv.info,"",@"SHT_CUDA_INFO"
	.align	4


	//----- nvinfo : EIATTR_REGCOUNT
	.align		4
        /*0000*/ 	.byte	0x04, 0x2f
        /*0002*/ 	.short	(.L_2 - .L_1)
	.align		4
.L_1:
        /*0004*/ 	.word	index@(_Z7AddIntsPiS_S_)
        /*0008*/ 	.word	0x0000000c


	//----- nvinfo : EIATTR_FRAME_SIZE
	.align		4
.L_2:
        /*000c*/ 	.byte	0x04, 0x11
        /*000e*/ 	.short	(.L_4 - .L_3)
	.align		4
.L_3:
        /*0010*/ 	.word	index@(_Z7AddIntsPiS_S_)
        /*0014*/ 	.word	0x00000000


	//----- nvinfo : EIATTR_REGCOUNT
	.align		4
.L_4:
        /*0018*/ 	.byte	0x04, 0x2f
        /*001a*/ 	.short	(.L_6 - .L_5)
	.align		4
.L_5:
        /*001c*/ 	.word	index@(_Z9AddVectorPiS_S_)
        /*0020*/ 	.word	0x00000018


	//----- nvinfo : EIATTR_FRAME_SIZE
	.align		4
.L_6:
        /*0024*/ 	.byte	0x04, 0x11
        /*0026*/ 	.short	(.L_8 - .L_7)
	.align		4
.L_7:
        /*0028*/ 	.word	index@(_Z9AddVectorPiS_S_)
        /*002c*/ 	.word	0x00000008


	//----- nvinfo : EIATTR_REGCOUNT
	.align		4
.L_8:
        /*0030*/ 	.byte	0x04, 0x2f
        /*0032*/ 	.short	(.L_10 - .L_9)
	.align		4
.L_9:
        /*0034*/ 	.word	index@(_Z9AddMatrixPPiS0_S0_)
        /*0038*/ 	.word	0x00000010


	//----- nvinfo : EIATTR_FRAME_SIZE
	.align		4
.L_10:
        /*003c*/ 	.byte	0x04, 0x11
        /*003e*/ 	.short	(.L_12 - .L_11)
	.align		4
.L_11:
        /*0040*/ 	.word	index@(_Z9AddMatrixPPiS0_S0_)
        /*0044*/ 	.word	0x00000000


	//----- nvinfo : EIATTR_REGCOUNT
	.align		4
.L_12:
        /*0048*/ 	.byte	0x04, 0x2f
        /*004a*/ 	.short	(.L_14 - .L_13)
	.align		4
.L_13:
        /*004c*/ 	.word	index@(_Z9MulMatrixPPiS0_S0_)
        /*0050*/ 	.word	0x00000020


	//----- nvinfo : EIATTR_FRAME_SIZE
	.align		4
.L_14:
        /*0054*/ 	.byte	0x04, 0x11
        /*0056*/ 	.short	(.L_16 - .L_15)
	.align		4
.L_15:
        /*0058*/ 	.word	index@(_Z9MulMatrixPPiS0_S0_)
        /*005c*/ 	.word	0x00000000


	//----- nvinfo : EIATTR_MIN_STACK_SIZE
	.align		4
.L_16:
        /*0060*/ 	.byte	0x04, 0x12
        /*0062*/ 	.short	(.L_18 - .L_17)
	.align		4
.L_17:
        /*0064*/ 	.word	index@(_Z9MulMatrixPPiS0_S0_)
        /*0068*/ 	.word	0x00000000


	//----- nvinfo : EIATTR_MIN_STACK_SIZE
	.align		4
.L_18:
        /*006c*/ 	.byte	0x04, 0x12
        /*006e*/ 	.short	(.L_20 - .L_19)
	.align		4
.L_19:
        /*0070*/ 	.word	index@(_Z9AddMatrixPPiS0_S0_)
        /*0074*/ 	.word	0x00000000


	//----- nvinfo : EIATTR_MIN_STACK_SIZE
	.align		4
.L_20:
        /*0078*/ 	.byte	0x04, 0x12
        /*007a*/ 	.short	(.L_22 - .L_21)
	.align		4
.L_21:
        /*007c*/ 	.word	index@(_Z9AddVectorPiS_S_)
        /*0080*/ 	.word	0x00000008


	//----- nvinfo : EIATTR_MIN_STACK_SIZE
	.align		4
.L_22:
        /*0084*/ 	.byte	0x04, 0x12
        /*0086*/ 	.short	(.L_24 - .L_23)
	.align		4
.L_23:
        /*0088*/ 	.word	index@(_Z7AddIntsPiS_S_)
        /*008c*/ 	.word	0x00000000
.L_24:


//--------------------- .nv.compat                --------------------------
	.section	.nv.compat,"",@"SHT_CUDA_COMPAT_INFO"
	.align	4
        /*0000*/ 	.byte	0x02, 0x09, 0x00, 0x00, 0x02, 0x02, 0x01, 0x00, 0x02, 0x05, 0x05, 0x00, 0x03, 0x07, 0x01, 0x01
        /*0010*/ 	.byte	0x02, 0x03, 0x00, 0x00, 0x02, 0x06, 0x01, 0x00, 0x04, 0x0b, 0x08, 0x00, 0x09, 0x00, 0x00, 0x00
        /*0020*/ 	.byte	0x00, 0x00, 0x00, 0x00


//--------------------- .nv.info._Z9MulMatrixPPiS0_S0_ --------------------------
	.section	.nv.info._Z9MulMatrixPPiS0_S0_,"",@"SHT_CUDA_INFO"
	.sectionflags	@""
	.align	4


	//----- nvinfo : EIATTR_CUDA_API_VERSION
	.align		4
        /*0000*/ 	.byte	0x04, 0x37
        /*0002*/ 	.short	(.L_26 - .L_25)
.L_25:
        /*0004*/ 	.word	0x00000082


	//----- nvinfo : EIATTR_KPARAM_INFO
	.align		4
.L_26:
        /*0008*/ 	.byte	0x04, 0x17
        /*000a*/ 	.short	(.L_28 - .L_27)
.L_27:
        /*000c*/ 	.word	0x00000000
        /*0010*/ 	.short	0x0002
        /*0012*/ 	.short	0x0010
        /*0014*/ 	.byte	0x00, 0xf5, 0x21, 0x00


	//----- nvinfo : EIATTR_KPARAM_INFO
	.align		4
.L_28:
        /*0018*/ 	.byte	0x04, 0x17
        /*001a*/ 	.short	(.L_30 - .L_29)
.L_29:
        /*001c*/ 	.word	0x00000000
        /*0020*/ 	.short	0x0001
        /*0022*/ 	.short	0x0008
        /*0024*/ 	.byte	0x00, 0xf5, 0x21, 0x00


	//----- nvinfo : EIATTR_KPARAM_INFO
	.align		4
.L_30:
        /*0028*/ 	.byte	0x04, 0x17
        /*002a*/ 	.short	(.L_32 - .L_31)
.L_31:
        /*002c*/ 	.word	0x00000000
        /*0030*/ 	.short	0x0000
        /*0032*/ 	.short	0x0000
        /*0034*/ 	.byte	0x00, 0xf5, 0x21, 0x00


	//----- nvinfo : EIATTR_SPARSE_MMA_MASK
	.align		4
.L_32:
        /*0038*/ 	.byte	0x03, 0x50
        /*003a*/ 	.short	0x0000


	//----- nvinfo : EIATTR_MAXREG_COUNT
	.align		4
        /*003c*/ 	.byte	0x03, 0x1b
        /*003e*/ 	.short	0x00ff


	//----- nvinfo : EIATTR_MERCURY_ISA_VERSION
	.align		4
        /*0040*/ 	.byte	0x03, 0x5f
        /*0042*/ 	.short	0x0101


	//----- nvinfo : EIATTR_VRC_CTA_INIT_COUNT
	.align		4
        /*0044*/ 	.byte	0x02, 0x4a
	.zero		1
	.zero		1


	//----- nvinfo : EIATTR_EXIT_INSTR_OFFSETS
	.align		4
        /*0048*/ 	.byte	0x04, 0x1c
        /*004a*/ 	.short	(.L_34 - .L_33)


	//   ....[0]....
.L_33:
        /*004c*/ 	.word	0x000003f0


	//----- nvinfo : EIATTR_CBANK_PARAM_SIZE
	.align		4
.L_34:
        /*0050*/ 	.byte	0x03, 0x19
        /*0052*/ 	.short	0x0018


	//----- nvinfo : EIATTR_PARAM_CBANK
	.align		4
        /*0054*/ 	.byte	0x04, 0x0a
        /*0056*/ 	.short	(.L_36 - .L_35)
	.align		4
.L_35:
        /*0058*/ 	.word	index@(.nv.constant0._Z9MulMatrixPPiS0_S0_)
        /*005c*/ 	.short	0x0380
        /*005e*/ 	.short	0x0018


	//----- nvinfo : EIATTR_SW_WAR
	.align		4
.L_36:
        /*0060*/ 	.byte	0x04, 0x36
        /*0062*/ 	.short	(.L_38 - .L_37)
.L_37:
        /*0064*/ 	.word	0x00000008
.L_38:


//--------------------- .nv.info._Z9AddMatrixPPiS0_S0_ --------------------------
	.section	.nv.info._Z9AddMatrixPPiS0_S0_,"",@"SHT_CUDA_INFO"
	.sectionflags	@""
	.align	4


	//----- nvinfo : EIATTR_CUDA_API_VERSION
	.align		4
        /*0000*/ 	.byte	0x04, 0x37
        /*0002*/ 	.short	(.L_40 - .L_39)
.L_39:
        /*0004*/ 	.word	0x00000082


	//----- nvinfo : EIATTR_KPARAM_INFO
	.align		4
.L_40:
        /*0008*/ 	.byte	0x04, 0x17
        /*000a*/ 	.short	(.L_42 - .L_41)
.L_41:
        /*000c*/ 	.word	0x00000000
        /*0010*/ 	.short	0x0002
        /*0012*/ 	.short	0x0010
        /*0014*/ 	.byte	0x00, 0xf5, 0x21, 0x00


	//----- nvinfo : EIATTR_KPARAM_INFO
	.align		4
.L_42:
        /*0018*/ 	.byte	0x04, 0x17
        /*001a*/ 	.short	(.L_44 - .L_43)
.L_43:
        /*001c*/ 	.word	0x00000000
        /*0020*/ 	.short	0x0001
        /*0022*/ 	.short	0x0008
        /*0024*/ 	.byte	0x00, 0xf5, 0x21, 0x00


	//----- nvinfo : EIATTR_KPARAM_INFO
	.align		4
.L_44:
        /*0028*/ 	.byte	0x04, 0x17
        /*002a*/ 	.short	(.L_46 - .L_45)
.L_45:
        /*002c*/ 	.word	0x00000000
        /*0030*/ 	.short	0x0000
        /*0032*/ 	.short	0x0000
        /*0034*/ 	.byte	0x00, 0xf5, 0x21, 0x00


	//----- nvinfo : EIATTR_SPARSE_MMA_MASK
	.align		4
.L_46:
        /*0038*/ 	.byte	0x03, 0x50
        /*003a*/ 	.short	0x0000


	//----- nvinfo : EIATTR_MAXREG_COUNT
	.align		4
        /*003c*/ 	.byte	0x03, 0x1b
        /*003e*/ 	.short	0x00ff


	//----- nvinfo : EIATTR_MERCURY_ISA_VERSION
	.align		4
        /*0040*/ 	.byte	0x03, 0x5f
        /*0042*/ 	.short	0x0101


	//----- nvinfo : EIATTR_VRC_CTA_INIT_COUNT
	.align		4
        /*0044*/ 	.byte	0x02, 0x4a
	.zero		1
	.zero		1


	//----- nvinfo : EIATTR_EXIT_INSTR_OFFSETS
	.align		4
        /*0048*/ 	.byte	0x04, 0x1c
        /*004a*/ 	.short	(.L_48 - .L_47)


	//   ....[0]....
.L_47:
        /*004c*/ 	.word	0x00000140


	//----- nvinfo : EIATTR_CBANK_PARAM_SIZE
	.align		4
.L_48:
        /*0050*/ 	.byte	0x03, 0x19
        /*0052*/ 	.short	0x0018


	//----- nvinfo : EIATTR_PARAM_CBANK
	.align		4
        /*0054*/ 	.byte	0x04, 0x0a
        /*0056*/ 	.short	(.L_50 - .L_49)
	.align		4
.L_49:
        /*0058*/ 	.word	index@(.nv.constant0._Z9AddMatrixPPiS0_S0_)
        /*005c*/ 	.short	0x0380
        /*005e*/ 	.short	0x0018


	//----- nvinfo : EIATTR_SW_WAR
	.align		4
.L_50:
        /*0060*/ 	.byte	0x04, 0x36
        /*0062*/ 	.short	(.L_52 - .L_51)
.L_51:
        /*0064*/ 	.word	0x00000008
.L_52:


//--------------------- .nv.info._Z9AddVectorPiS_S_ --------------------------
	.section	.nv.info._Z9AddVectorPiS_S_,"",@"SHT_CUDA_INFO"
	.sectionflags	@""
	.align	4


	//----- nvinfo : EIATTR_CUDA_API_VERSION
	.align		4
        /*0000*/ 	.byte	0x04, 0x37
        /*0002*/ 	.short	(.L_54 - .L_53)
.L_53:
        /*0004*/ 	.word	0x00000082


	//----- nvinfo : EIATTR_KPARAM_INFO
	.align		4
.L_54:
        /*0008*/ 	.byte	0x04, 0x17
        /*000a*/ 	.short	(.L_56 - .L_55)
.L_55:
        /*000c*/ 	.word	0x00000000
        /*0010*/ 	.short	0x0002
        /*0012*/ 	.short	0x0010
        /*0014*/ 	.byte	0x00, 0xf5, 0x21, 0x00


	//----- nvinfo : EIATTR_KPARAM_INFO
	.align		4
.L_56:
        /*0018*/ 	.byte	0x04, 0x17
        /*001a*/ 	.short	(.L_58 - .L_57)
.L_57:
        /*001c*/ 	.word	0x00000000
        /*0020*/ 	.short	0x0001
        /*0022*/ 	.short	0x0008
        /*0024*/ 	.byte	0x00, 0xf5, 0x21, 0x00


	//----- nvinfo : EIATTR_KPARAM_INFO
	.align		4
.L_58:
        /*0028*/ 	.byte	0x04, 0x17
        /*002a*/ 	.short	(.L_60 - .L_59)
.L_59:
        /*002c*/ 	.word	0x00000000
        /*0030*/ 	.short	0x0000
        /*0032*/ 	.short	0x0000
        /*0034*/ 	.byte	0x00, 0xf5, 0x21, 0x00


	//----- nvinfo : EIATTR_SPARSE_MMA_MASK
	.align		4
.L_60:
        /*0038*/ 	.byte	0x03, 0x50
        /*003a*/ 	.short	0x0000


	//----- nvinfo : EIATTR_MAXREG_COUNT
	.align		4
        /*003c*/ 	.byte	0x03, 0x1b
        /*003e*/ 	.short	0x00ff


	//----- nvinfo : EIATTR_EXTERNS
	.align		4
        /*0040*/ 	.byte	0x04, 0x0f
        /*0042*/ 	.short	(.L_62 - .L_61)


	//   ....[0]....
	.align		4
.L_61:
        /*0044*/ 	.word	index@(vprintf)


	//----- nvinfo : EIATTR_MERCURY_ISA_VERSION
	.align		4
.L_62:
        /*0048*/ 	.byte	0x03, 0x5f
        /*004a*/ 	.short	0x0101


	//----- nvinfo : EIATTR_VRC_CTA_INIT_COUNT
	.align		4
        /*004c*/ 	.byte	0x02, 0x4a
	.zero		1
	.zero		1


	//----- nvinfo : EIATTR_SYSCALL_OFFSETS
	.align		4
        /*0050*/ 	.byte	0x04, 0x46
        /*0052*/ 	.short	(.L_64 - .L_63)


	//   ....[0]....
.L_63:
        /*0054*/ 	.word	0x00000190


	//----- nvinfo : EIATTR_EXIT_INSTR_OFFSETS
	.align		4
.L_64:
        /*0058*/ 	.byte	0x04, 0x1c
        /*005a*/ 	.short	(.L_66 - .L_65)


	//   ....[0]....
.L_65:
        /*005c*/ 	.word	0x000001a0


	//----- nvinfo : EIATTR_CBANK_PARAM_SIZE
	.align		4
.L_66:
        /*0060*/ 	.byte	0x03, 0x19
        /*0062*/ 	.short	0x0018


	//----- nvinfo : EIATTR_PARAM_CBANK
	.align		4
        /*0064*/ 	.byte	0x04, 0x0a
        /*0066*/ 	.short	(.L_68 - .L_67)
	.align		4
.L_67:
        /*0068*/ 	.word	index@(.nv.constant0._Z9AddVectorPiS_S_)
        /*006c*/ 	.short	0x0380
        /*006e*/ 	.short	0x0018


	//----- nvinfo : EIATTR_SW_WAR
	.align		4
.L_68:
        /*0070*/ 	.byte	0x04, 0x36
        /*0072*/ 	.short	(.L_70 - .L_69)
.L_69:
        /*0074*/ 	.word	0x00000008
.L_70:


//--------------------- .nv.info._Z7AddIntsPiS_S_ --------------------------
	.section	.nv.info._Z7AddIntsPiS_S_,"",@"SHT_CUDA_INFO"
	.sectionflags	@""
	.align	4


	//----- nvinfo : EIATTR_CUDA_API_VERSION
	.align		4
        /*0000*/ 	.byte	0x04, 0x37
        /*0002*/ 	.short	(.L_72 - .L_71)
.L_71:
        /*0004*/ 	.word	0x00000082


	//----- nvinfo : EIATTR_KPARAM_INFO
	.align		4
.L_72:
        /*0008*/ 	.byte	0x04, 0x17
        /*000a*/ 	.short	(.L_74 - .L_73)
.L_73:
        /*000c*/ 	.word	0x00000000
        /*0010*/ 	.short	0x0002
        /*0012*/ 	.short	0x0010
        /*0014*/ 	.byte	0x00, 0xf5, 0x21, 0x00


	//----- nvinfo : EIATTR_KPARAM_INFO
	.align		4
.L_74:
        /*0018*/ 	.byte	0x04, 0x17
        /*001a*/ 	.short	(.L_76 - .L_75)
.L_75:
        /*001c*/ 	.word	0x00000000
        /*0020*/ 	.short	0x0001
        /*0022*/ 	.short	0x0008
        /*0024*/ 	.byte	0x00, 0xf5, 0x21, 0x00


	//----- nvinfo : EIATTR_KPARAM_INFO
	.align		4
.L_76:
        /*0028*/ 	.byte	0x04, 0x17
        /*002a*/ 	.short	(.L_78 - .L_77)
.L_77:
        /*002c*/ 	.word	0x00000000
        /*0030*/ 	.short	0x0000
        /*0032*/ 	.short	0x0000
        /*0034*/ 	.byte	0x00, 0xf5, 0x21, 0x00


	//----- nvinfo : EIATTR_SPARSE_MMA_MASK
	.align		4
.L_78:
        /*0038*/ 	.byte	0x03, 0x50
        /*003a*/ 	.short	0x0000


	//----- nvinfo : EIATTR_MAXREG_COUNT
	.align		4
        /*003c*/ 	.byte	0x03, 0x1b
        /*003e*/ 	.short	0x00ff


	//----- nvinfo : EIATTR_MERCURY_ISA_VERSION
	.align		4
        /*0040*/ 	.byte	0x03, 0x5f
        /*0042*/ 	.short	0x0101


	//----- nvinfo : EIATTR_VRC_CTA_INIT_COUNT
	.align		4
        /*0044*/ 	.byte	0x02, 0x4a
	.zero		1
	.zero		1


	//----- nvinfo : EIATTR_EXIT_INSTR_OFFSETS
	.align		4
        /*0048*/ 	.byte	0x04, 0x1c
        /*004a*/ 	.short	(.L_80 - .L_79)


	//   ....[0]....
.L_79:
        /*004c*/ 	.word	0x00000090


	//----- nvinfo : EIATTR_CBANK_PARAM_SIZE
	.align		4
.L_80:
        /*0050*/ 	.byte	0x03, 0x19
        /*0052*/ 	.short	0x0018


	//----- nvinfo : EIATTR_PARAM_CBANK
	.align		4
        /*0054*/ 	.byte	0x04, 0x0a
        /*0056*/ 	.short	(.L_82 - .L_81)
	.align		4
.L_81:
        /*0058*/ 	.word	index@(.nv.constant0._Z7AddIntsPiS_S_)
        /*005c*/ 	.short	0x0380
        /*005e*/ 	.short	0x0018


	//----- nvinfo : EIATTR_SW_WAR
	.align		4
.L_82:
        /*0060*/ 	.byte	0x04, 0x36
        /*0062*/ 	.short	(.L_84 - .L_83)
.L_83:
        /*0064*/ 	.word	0x00000008
.L_84:


//--------------------- .nv.callgraph             --------------------------
	.section	.nv.callgraph,"",@"SHT_CUDA_CALLGRAPH"
	.align	4
	.sectionentsize	8
	.align		4
        /*0000*/ 	.word	0x00000000
	.align		4
        /*0004*/ 	.word	0xffffffff
	.align		4
        /*0008*/ 	.word	index@(_Z9AddVectorPiS_S_)
	.align		4
        /*000c*/ 	.word	index@(vprintf)
	.align		4
        /*0010*/ 	.word	0x00000000
	.align		4
        /*0014*/ 	.word	0xfffffffe
	.align		4
        /*0018*/ 	.word	0x00000000
	.align		4
        /*001c*/ 	.word	0xfffffffd
	.align		4
        /*0020*/ 	.word	0x00000000
	.align		4
        /*0024*/ 	.word	0xfffffffc


//--------------------- .nv.constant4             --------------------------
	.section	.nv.constant4,"a",@progbits
	.align	8
	.align		8
.nv.constant4:
        /*0000*/ 	.dword	$str
	.align		8
        /*0008*/ 	.dword	vprintf


//--------------------- .text._Z9MulMatrixPPiS0_S0_ --------------------------
	.section	.text._Z9MulMatrixPPiS0_S0_,"ax",@progbits
	.align	128
        .global         _Z9MulMatrixPPiS0_S0_
        .type           _Z9MulMatrixPPiS0_S0_,@function
        .size           _Z9MulMatrixPPiS0_S0_,(.L_x_5 - _Z9MulMatrixPPiS0_S0_)
        .other          _Z9MulMatrixPPiS0_S0_,@"STO_CUDA_ENTRY STV_DEFAULT"
_Z9MulMatrixPPiS0_S0_:
.text._Z9MulMatrixPPiS0_S0_:
[----:B------:R-:W-:Y:S01]  /*0000*/  LDC R1, c[0x0][0x37c] ;  /* 0x0000df00ff017b82 */ /* 0x000fe20000000800 */
[----:B------:R-:W0:Y:S07]  /*0010*/  S2R R29, SR_CTAID.X ;  /* 0x00000000001d7919 */ /* 0x000e2e0000002500 */
[----:B------:R-:W1:Y:S01]  /*0020*/  LDC.64 R22, c[0x0][0x390] ;  /* 0x0000e400ff167b82 */ /* 0x000e620000000a00 */
[----:B------:R-:W1:Y:S07]  /*0030*/  LDCU.64 UR4, c[0x0][0x358] ;  /* 0x00006b00ff0477ac */ /* 0x000e6e0008000a00 */
[----:B------:R-:W0:Y:S01]  /*0040*/  LDC.64 R14, c[0x0][0x388] ;  /* 0x0000e200ff0e7b82 */ /* 0x000e220000000a00 */
[----:B-1----:R-:W2:Y:S04]  /*0050*/  LDG.E.64 R24, desc[UR4][R22.64] ;  /* 0x0000000416187981 */ /* 0x002ea8000c1e1b00 */
[----:B------:R-:W3:Y:S01]  /*0060*/  LDG.E.64 R18, desc[UR4][R22.64+0x8] ;  /* 0x0000080416127981 */ /* 0x000ee2000c1e1b00 */
[----:B0-----:R-:W-:-:S03]  /*0070*/  IMAD.WIDE.U32 R14, R29, 0x8, R14 ;  /* 0x000000081d0e7825 */ /* 0x001fc600078e000e */
[----:B------:R-:W4:Y:S04]  /*0080*/  LDG.E.64 R16, desc[UR4][R22.64+0x18] ;  /* 0x0000180416107981 */ /* 0x000f28000c1e1b00 */
[----:B------:R-:W5:Y:S04]  /*0090*/  LDG.E.64 R20, desc[UR4][R22.64+0x10] ;  /* 0x0000100416147981 */ /* 0x000f68000c1e1b00 */
[----:B------:R-:W5:Y:S04]  /*00a0*/  LDG.E.64 R14, desc[UR4][R14.64] ;  /* 0x000000040e0e7981 */ /* 0x000f68000c1e1b00 */
[----:B------:R-:W5:Y:S04]  /*00b0*/  LDG.E.64 R10, desc[UR4][R22.64+0x20] ;  /* 0x00002004160a7981 */ /* 0x000f68000c1e1b00 */
[----:B------:R-:W5:Y:S04]  /*00c0*/  LDG.E.64 R8, desc[UR4][R22.64+0x28] ;  /* 0x0000280416087981 */ /* 0x000f68000c1e1b00 */
[----:B------:R-:W5:Y:S04]  /*00d0*/  LDG.E.64 R6, desc[UR4][R22.64+0x30] ;  /* 0x0000300416067981 */ /* 0x000f68000c1e1b00 */
[----:B------:R-:W5:Y:S04]  /*00e0*/  LDG.E.64 R4, desc[UR4][R22.64+0x38] ;  /* 0x0000380416047981 */ /* 0x000f68000c1e1b00 */
[----:B------:R-:W5:Y:S04]  /*00f0*/  LDG.E.64 R26, desc[UR4][R22.64+0x40] ;  /* 0x00004004161a7981 */ /* 0x000f68000c1e1b00 */
[----:B------:R-:W5:Y:S01]  /*0100*/  LDG.E.64 R12, desc[UR4][R22.64+0x48] ;  /* 0x00004804160c7981 */ /* 0x000f62000c1e1b00 */
[----:B------:R-:W2:Y:S02]  /*0110*/  S2R R2, SR_TID.X ;  /* 0x0000000000027919 */ /* 0x000ea40000002100 */
[----:B--2---:R-:W-:-:S04]  /*0120*/  IMAD.WIDE.U32 R24, R2, 0x4, R24 ;  /* 0x0000000402187825 */ /* 0x004fc800078e0018 */
[C---:B---3--:R-:W-:Y:S01]  /*0130*/  IMAD.WIDE.U32 R18, R2.reuse, 0x4, R18 ;  /* 0x0000000402127825 */ /* 0x048fe200078e0012 */
[----:B------:R-:W2:Y:S03]  /*0140*/  LDG.E R0, desc[UR4][R24.64] ;  /* 0x0000000418007981 */ /* 0x000ea6000c1e1900 */
[C---:B----4-:R-:W-:Y:S01]  /*0150*/  IMAD.WIDE.U32 R16, R2.reuse, 0x4, R16 ;  /* 0x0000000402107825 */ /* 0x050fe200078e0010 */
[----:B------:R-:W3:Y:S03]  /*0160*/  LDG.E R23, desc[UR4][R18.64] ;  /* 0x0000000412177981 */ /* 0x000ee6000c1e1900 */
[C---:B-----5:R-:W-:Y:S01]  /*0170*/  IMAD.WIDE.U32 R20, R2.reuse, 0x4, R20 ;  /* 0x0000000402147825 */ /* 0x060fe200078e0014 */
[----:B------:R-:W2:Y:S04]  /*0180*/  LDG.E R25, desc[UR4][R14.64] ;  /* 0x000000040e197981 */ /* 0x000ea8000c1e1900 */
[----:B------:R-:W3:Y:S04]  /*0190*/  LDG.E R22, desc[UR4][R14.64+0x4] ;  /* 0x000004040e167981 */ /* 0x000ee8000c1e1900 */
[----:B------:R0:W4:Y:S01]  /*01a0*/  LDG.E R19, desc[UR4][R16.64] ;  /* 0x0000000410137981 */ /* 0x000122000c1e1900 */
[----:B------:R-:W-:-:S03]  /*01b0*/  IMAD.WIDE.U32 R10, R2, 0x4, R10 ;  /* 0x00000004020a7825 */ /* 0x000fc600078e000a */
[----:B------:R-:W5:Y:S01]  /*01c0*/  LDG.E R21, desc[UR4][R20.64] ;  /* 0x0000000414157981 */ /* 0x000f62000c1e1900 */
[----:B------:R-:W-:-:S03]  /*01d0*/  IMAD.WIDE.U32 R8, R2, 0x4, R8 ;  /* 0x0000000402087825 */ /* 0x000fc600078e0008 */
[----:B------:R-:W4:Y:S01]  /*01e0*/  LDG.E R18, desc[UR4][R14.64+0xc] ;  /* 0x00000c040e127981 */ /* 0x000f22000c1e1900 */
[----:B0-----:R-:W0:Y:S03]  /*01f0*/  LDC.64 R16, c[0x0][0x380] ;  /* 0x0000e000ff107b82 */ /* 0x001e260000000a00 */
[----:B------:R-:W4:Y:S04]  /*0200*/  LDG.E R11, desc[UR4][R10.64] ;  /* 0x000000040a0b7981 */ /* 0x000f28000c1e1900 */
[----:B------:R-:W5:Y:S01]  /*0210*/  LDG.E R20, desc[UR4][R14.64+0x8] ;  /* 0x000008040e147981 */ /* 0x000f62000c1e1900 */
[----:B------:R-:W-:-:S03]  /*0220*/  IMAD.WIDE.U32 R6, R2, 0x4, R6 ;  /* 0x0000000402067825 */ /* 0x000fc600078e0006 */
[----:B------:R-:W4:Y:S04]  /*0230*/  LDG.E R9, desc[UR4][R8.64] ;  /* 0x0000000408097981 */ /* 0x000f28000c1e1900 */
[----:B------:R-:W4:Y:S01]  /*0240*/  LDG.E R10, desc[UR4][R14.64+0x10] ;  /* 0x000010040e0a7981 */ /* 0x000f22000c1e1900 */
[----:B------:R-:W-:-:S03]  /*0250*/  IMAD.WIDE.U32 R4, R2, 0x4, R4 ;  /* 0x0000000402047825 */ /* 0x000fc600078e0004 */
[----:B------:R-:W4:Y:S04]  /*0260*/  LDG.E R7, desc[UR4][R6.64] ;  /* 0x0000000406077981 */ /* 0x000f28000c1e1900 */
[----:B------:R-:W4:Y:S01]  /*0270*/  LDG.E R8, desc[UR4][R14.64+0x14] ;  /* 0x000014040e087981 */ /* 0x000f22000c1e1900 */
[----:B------:R-:W-:-:S03]  /*0280*/  IMAD.WIDE.U32 R26, R2, 0x4, R26 ;  /* 0x00000004021a7825 */ /* 0x000fc600078e001a */
[----:B------:R-:W4:Y:S04]  /*0290*/  LDG.E R5, desc[UR4][R4.64] ;  /* 0x0000000404057981 */ /* 0x000f28000c1e1900 */
[----:B------:R-:W4:Y:S01]  /*02a0*/  LDG.E R6, desc[UR4][R14.64+0x18] ;  /* 0x000018040e067981 */ /* 0x000f22000c1e1900 */
[----:B0-----:R-:W-:-:S03]  /*02b0*/  IMAD.WIDE.U32 R16, R29, 0x8, R16 ;  /* 0x000000081d107825 */ /* 0x001fc600078e0010 */
[----:B------:R-:W4:Y:S01]  /*02c0*/  LDG.E R3, desc[UR4][R26.64] ;  /* 0x000000041a037981 */ /* 0x000f22000c1e1900 */
[----:B------:R-:W-:-:S03]  /*02d0*/  IMAD.WIDE.U32 R12, R2, 0x4, R12 ;  /* 0x00000004020c7825 */ /* 0x000fc600078e000c */
[----:B------:R-:W4:Y:S04]  /*02e0*/  LDG.E R4, desc[UR4][R14.64+0x1c] ;  /* 0x00001c040e047981 */ /* 0x000f28000c1e1900 */
[----:B------:R-:W4:Y:S04]  /*02f0*/  LDG.E R28, desc[UR4][R14.64+0x20] ;  /* 0x000020040e1c7981 */ /* 0x000f28000c1e1900 */
[----:B------:R-:W4:Y:S04]  /*0300*/  LDG.E R24, desc[UR4][R14.64+0x24] ;  /* 0x000024040e187981 */ /* 0x000f28000c1e1900 */
[----:B------:R-:W4:Y:S04]  /*0310*/  LDG.E.64 R16, desc[UR4][R16.64] ;  /* 0x0000000410107981 */ /* 0x000f28000c1e1b00 */
[----:B------:R-:W4:Y:S01]  /*0320*/  LDG.E R13, desc[UR4][R12.64] ;  /* 0x000000040c0d7981 */ /* 0x000f22000c1e1900 */
[----:B--2---:R-:W-:-:S04]  /*0330*/  IMAD R0, R25, R0, RZ ;  /* 0x0000000019007224 */ /* 0x004fc800078e02ff */
[----:B---3--:R-:W-:-:S04]  /*0340*/  IMAD R0, R22, R23, R0 ;  /* 0x0000001716007224 */ /* 0x008fc800078e0200 */
[----:B-----5:R-:W-:-:S04]  /*0350*/  IMAD R0, R20, R21, R0 ;  /* 0x0000001514007224 */ /* 0x020fc800078e0200 */
[----:B----4-:R-:W-:-:S04]  /*0360*/  IMAD R0, R18, R19, R0 ;  /* 0x0000001312007224 */ /* 0x010fc800078e0200 */
[----:B------:R-:W-:-:S04]  /*0370*/  IMAD R0, R10, R11, R0 ;  /* 0x0000000b0a007224 */ /* 0x000fc800078e0200 */
[----:B------:R-:W-:-:S04]  /*0380*/  IMAD R0, R8, R9, R0 ;  /* 0x0000000908007224 */ /* 0x000fc800078e0200 */
[----:B------:R-:W-:-:S04]  /*0390*/  IMAD R0, R6, R7, R0 ;  /* 0x0000000706007224 */ /* 0x000fc800078e0200 */
[----:B------:R-:W-:-:S04]  /*03a0*/  IMAD R0, R4, R5, R0 ;  /* 0x0000000504007224 */ /* 0x000fc800078e0200 */
[----:B------:R-:W-:Y:S02]  /*03b0*/  IMAD R0, R28, R3, R0 ;  /* 0x000000031c007224 */ /* 0x000fe400078e0200 */
[----:B------:R-:W-:-:S04]  /*03c0*/  IMAD.WIDE.U32 R16, R2, 0x4, R16 ;  /* 0x0000000402107825 */ /* 0x000fc800078e0010 */
[----:B------:R-:W-:-:S05]  /*03d0*/  IMAD R13, R24, R13, R0 ;  /* 0x0000000d180d7224 */ /* 0x000fca00078e0200 */
[----:B------:R-:W-:Y:S01]  /*03e0*/  STG.E desc[UR4][R16.64], R13 ;  /* 0x0000000d10007986 */ /* 0x000fe2000c101904 */
[----:B------:R-:W-:Y:S05]  /*03f0*/  EXIT ;  /* 0x000000000000794d */ /* 0x000fea0003800000 */
.L_x_0:
[----:B------:R-:W-:-:S00]  /*0400*/  BRA `(.L_x_0) ;  /* 0xfffffffc00fc7947 */ /* 0x000fc0000383ffff */
[----:B------:R-:W-:-:S00]  /*0410*/  NOP ;  /* 0x0000000000007918 */ /* 0x000fc00000000000 */
        /* <DEDUP_REMOVED lines=14> */
.L_x_5:


//--------------------- .text._Z9AddMatrixPPiS0_S0_ --------------------------
	.section	.text._Z9AddMatrixPPiS0_S0_,"ax",@progbits
	.align	128
        .global         _Z9AddMatrixPPiS0_S0_
        .type           _Z9AddMatrixPPiS0_S0_,@function
        .size           _Z9AddMatrixPPiS0_S0_,(.L_x_6 - _Z9AddMatrixPPiS0_S0_)
        .other          _Z9AddMatrixPPiS0_S0_,@"STO_CUDA_ENTRY STV_DEFAULT"
_Z9AddMatrixPPiS0_S0_:
.text._Z9AddMatrixPPiS0_S0_:
[----:B------:R-:W-:Y:S01]  /*0000*/  LDC R1, c[0x0][0x37c] ;  /* 0x0000df00ff017b82 */ /* 0x000fe20000000800 */
[----:B------:R-:W0:Y:S07]  /*0010*/  S2R R5, SR_CTAID.X ;  /* 0x0000000000057919 */ /* 0x000e2e0000002500 */
[----:B------:R-:W0:Y:S01]  /*0020*/  LDC.64 R2, c[0x0][0x388] ;  /* 0x0000e200ff027b82 */ /* 0x000e220000000a00 */
[----:B------:R-:W1:Y:S07]  /*0030*/  LDCU.64 UR4, c[0x0][0x358] ;  /* 0x00006b00ff0477ac */ /* 0x000e6e0008000a00 */
[----:B------:R-:W2:Y:S01]  /*0040*/  LDC.64 R6, c[0x0][0x390] ;  /* 0x0000e400ff067b82 */ /* 0x000ea20000000a00 */
[----:B------:R-:W3:Y:S07]  /*0050*/  S2R R13, SR_TID.X ;  /* 0x00000000000d7919 */ /* 0x000eee0000002100 */
[----:B------:R-:W4:Y:S01]  /*0060*/  LDC.64 R10, c[0x0][0x380] ;  /* 0x0000e000ff0a7b82 */ /* 0x000f220000000a00 */
[----:B0-----:R-:W-:-:S04]  /*0070*/  IMAD.WIDE.U32 R2, R5, 0x8, R2 ;  /* 0x0000000805027825 */ /* 0x001fc800078e0002 */
[C---:B--2---:R-:W-:Y:S02]  /*0080*/  IMAD.WIDE.U32 R6, R5.reuse, 0x8, R6 ;  /* 0x0000000805067825 */ /* 0x044fe400078e0006 */
[----:B-1----:R-:W3:Y:S04]  /*0090*/  LDG.E.64 R2, desc[UR4][R2.64] ;  /* 0x0000000402027981 */ /* 0x002ee8000c1e1b00 */
[----:B------:R-:W2:Y:S01]  /*00a0*/  LDG.E.64 R6, desc[UR4][R6.64] ;  /* 0x0000000406067981 */ /* 0x000ea2000c1e1b00 */
[----:B----4-:R-:W-:-:S06]  /*00b0*/  IMAD.WIDE.U32 R10, R5, 0x8, R10 ;  /* 0x00000008050a7825 */ /* 0x010fcc00078e000a */
[----:B------:R-:W4:Y:S01]  /*00c0*/  LDG.E.64 R10, desc[UR4][R10.64] ;  /* 0x000000040a0a7981 */ /* 0x000f22000c1e1b00 */
[----:B---3--:R-:W-:-:S04]  /*00d0*/  IMAD.WIDE.U32 R4, R13, 0x4, R2 ;  /* 0x000000040d047825 */ /* 0x008fc800078e0002 */
[C---:B--2---:R-:W-:Y:S02]  /*00e0*/  IMAD.WIDE.U32 R8, R13.reuse, 0x4, R6 ;  /* 0x000000040d087825 */ /* 0x044fe400078e0006 */
[----:B------:R-:W2:Y:S04]  /*00f0*/  LDG.E R4, desc[UR4][R4.64] ;  /* 0x0000000404047981 */ /* 0x000ea8000c1e1900 */
[----:B------:R-:W2:Y:S01]  /*0100*/  LDG.E R9, desc[UR4][R8.64] ;  /* 0x0000000408097981 */ /* 0x000ea2000c1e1900 */
[----:B----4-:R-:W-:Y:S01]  /*0110*/  IMAD.WIDE.U32 R12, R13, 0x4, R10 ;  /* 0x000000040d0c7825 */ /* 0x010fe200078e000a */
[----:B--2---:R-:W-:-:S05]  /*0120*/  IADD3 R3, PT, PT, R4, R9, RZ ;  /* 0x0000000904037210 */ /* 0x004fca0007ffe0ff */
[----:B------:R-:W-:Y:S01]  /*0130*/  STG.E desc[UR4][R12.64], R3 ;  /* 0x000000030c007986 */ /* 0x000fe2000c101904 */
[----:B------:R-:W-:Y:S05]  /*0140*/  EXIT ;  /* 0x000000000000794d */ /* 0x000fea0003800000 */
.L_x_1:
        /* <DEDUP_REMOVED lines=11> */
.L_x_6:


//--------------------- .text._Z9AddVectorPiS_S_  --------------------------
	.section	.text._Z9AddVectorPiS_S_,"ax",@progbits
	.align	128
        .global         _Z9AddVectorPiS_S_
        .type           _Z9AddVectorPiS_S_,@function
        .size           _Z9AddVectorPiS_S_,(.L_x_7 - _Z9AddVectorPiS_S_)
        .other          _Z9AddVectorPiS_S_,@"STO_CUDA_ENTRY STV_DEFAULT"
_Z9AddVectorPiS_S_:
.text._Z9AddVectorPiS_S_:
[----:B------:R-:W0:Y:S01]  /*0000*/  LDC R1, c[0x0][0x37c] ;  /* 0x0000df00ff017b82 */ /* 0x000e220000000800 */
[----:B------:R-:W1:Y:S07]  /*0010*/  S2R R10, SR_TID.X ;  /* 0x00000000000a7919 */ /* 0x000e6e0000002100 */
[----:B------:R-:W1:Y:S01]  /*0020*/  LDC.64 R6, c[0x0][0x390] ;  /* 0x0000e400ff067b82 */ /* 0x000e620000000a00 */
[----:B------:R-:W2:Y:S01]  /*0030*/  LDCU.64 UR4, c[0x0][0x358] ;  /* 0x00006b00ff0477ac */ /* 0x000ea20008000a00 */
[----:B0-----:R-:W-:-:S06]  /*0040*/  IADD3 R1, PT, PT, R1, -0x8, RZ ;  /* 0xfffffff801017810 */ /* 0x001fcc0007ffe0ff */
[----:B------:R-:W0:Y:S08]  /*0050*/  LDC.64 R4, c[0x0][0x388] ;  /* 0x0000e200ff047b82 */ /* 0x000e300000000a00 */
[----:B------:R-:W3:Y:S01]  /*0060*/  LDC.64 R2, c[0x0][0x380] ;  /* 0x0000e000ff027b82 */ /* 0x000ee20000000a00 */
[----:B------:R-:W4:Y:S01]  /*0070*/  LDCU UR6, c[0x0][0x2f8] ;  /* 0x00005f00ff0677ac */ /* 0x000f220008000800 */
[----:B------:R-:W5:Y:S01]  /*0080*/  LDCU.64 UR8, c[0x4][URZ] ;  /* 0x01000000ff0877ac */ /* 0x000f620008000a00 */
[----:B-1----:R-:W-:-:S04]  /*0090*/  IMAD.WIDE.U32 R6, R10, 0x4, R6 ;  /* 0x000000040a067825 */ /* 0x002fc800078e0006 */
[C---:B0-----:R-:W-:Y:S02]  /*00a0*/  IMAD.WIDE.U32 R4, R10.reuse, 0x4, R4 ;  /* 0x000000040a047825 */ /* 0x041fe400078e0004 */
[----:B--2---:R4:W2:Y:S04]  /*00b0*/  LDG.E R7, desc[UR4][R6.64] ;  /* 0x0000000406077981 */ /* 0x0048a8000c1e1900 */
[----:B------:R5:W2:Y:S01]  /*00c0*/  LDG.E R0, desc[UR4][R4.64] ;  /* 0x0000000404007981 */ /* 0x000aa2000c1e1900 */
[----:B------:R-:W-:Y:S01]  /*00d0*/  MOV R8, 0x8 ;  /* 0x0000000800087802 */ /* 0x000fe20000000f00 */
[----:B---3--:R-:W-:Y:S02]  /*00e0*/  IMAD.WIDE.U32 R2, R10, 0x4, R2 ;  /* 0x000000040a027825 */ /* 0x008fe400078e0002 */
[----:B------:R0:W-:Y:S03]  /*00f0*/  STL [R1], R10 ;  /* 0x0000000a01007387 */ /* 0x0001e60000100800 */
[----:B------:R-:W1:Y:S01]  /*0100*/  LDC.64 R8, c[0x4][R8] ;  /* 0x0100000008087b82 */ /* 0x000e620000000a00 */
[----:B----4-:R-:W-:Y:S01]  /*0110*/  IADD3 R6, P0, PT, R1, UR6, RZ ;  /* 0x0000000601067c10 */ /* 0x010fe2000ff1e0ff */
[----:B-----5:R-:W-:Y:S01]  /*0120*/  IMAD.U32 R4, RZ, RZ, UR8 ;  /* 0x00000008ff047e24 */ /* 0x020fe2000f8e00ff */
[----:B------:R-:W-:-:S02]  /*0130*/  MOV R5, UR9 ;  /* 0x0000000900057c02 */ /* 0x000fc40008000f00 */
[----:B--2---:R-:W-:-:S05]  /*0140*/  IADD3 R0, PT, PT, R0, R7, RZ ;  /* 0x0000000700007210 */ /* 0x004fca0007ffe0ff */
[----:B------:R0:W-:Y:S01]  /*0150*/  STG.E desc[UR4][R2.64], R0 ;  /* 0x0000000002007986 */ /* 0x0001e2000c101904 */
[----:B------:R-:W2:Y:S02]  /*0160*/  LDCU UR4, c[0x0][0x2fc] ;  /* 0x00005f80ff0477ac */ /* 0x000ea40008000800 */
[----:B012---:R-:W-:-:S07]  /*0170*/  IMAD.X R7, RZ, RZ, UR4, P0 ;  /* 0x00000004ff077e24 */ /* 0x007fce00080e06ff */
[----:B------:R-:W-:-:S07]  /*0180*/  LEPC R20, `(.L_x_2) ;  /* 0x000000001014794e */ /* 0x000fce0000000000 */
[----:B------:R-:W-:Y:S05]  /*0190*/  CALL.ABS.NOINC R8 ;  /* 0x0000000008007343 */ /* 0x000fea0003c00000 */
.L_x_2:
[----:B------:R-:W-:Y:S05]  /*01a0*/  EXIT ;  /* 0x000000000000794d */ /* 0x000fea0003800000 */
.L_x_3:
        /* <DEDUP_REMOVED lines=13> */
.L_x_7:


//--------------------- .text._Z7AddIntsPiS_S_    --------------------------
	.section	.text._Z7AddIntsPiS_S_,"ax",@progbits
	.align	128
        .global         _Z7AddIntsPiS_S_
        .type           _Z7AddIntsPiS_S_,@function
        .size           _Z7AddIntsPiS_S_,(.L_x_8 - _Z7AddIntsPiS_S_)
        .other          _Z7AddIntsPiS_S_,@"STO_CUDA_ENTRY STV_DEFAULT"
_Z7AddIntsPiS_S_:
.text._Z7AddIntsPiS_S_:
[----:B------:R-:W-:Y:S08]  /*0000*/  LDC R1, c[0x0][0x37c] ;  /* 0x0000df00ff017b82 */ /* 0x000ff00000000800 */
[----:B------:R-:W0:Y:S01]  /*0010*/  LDC.64 R2, c[0x0][0x388] ;  /* 0x0000e200ff027b82 */ /* 0x000e220000000a00 */
[----:B------:R-:W0:Y:S07]  /*0020*/  LDCU.64 UR4, c[0x0][0x358] ;  /* 0x00006b00ff0477ac */ /* 0x000e2e0008000a00 */
[----:B------:R-:W1:Y:S01]  /*0030*/  LDC.64 R4, c[0x0][0x390] ;  /* 0x0000e400ff047b82 */ /* 0x000e620000000a00 */
[----:B0-----:R-:W2:Y:S04]  /*0040*/  LDG.E R2, desc[UR4][R2.64] ;  /* 0x0000000402027981 */ /* 0x001ea8000c1e1900 */
[----:B-1----:R-:W2:Y:S03]  /*0050*/  LDG.E R5, desc[UR4][R4.64] ;  /* 0x0000000404057981 */ /* 0x002ea6000c1e1900 */
[----:B------:R-:W0:Y:S01]  /*0060*/  LDC.64 R6, c[0x0][0x380] ;  /* 0x0000e000ff067b82 */ /* 0x000e220000000a00 */
[----:B--2---:R-:W-:-:S05]  /*0070*/  IADD3 R9, PT, PT, R2, R5, RZ ;  /* 0x0000000502097210 */ /* 0x004fca0007ffe0ff */
[----:B0-----:R-:W-:Y:S01]  /*0080*/  STG.E desc[UR4][R6.64], R9 ;  /* 0x0000000906007986 */ /* 0x001fe2000c101904 */
[----:B------:R-:W-:Y:S05]  /*0090*/  EXIT ;  /* 0x000000000000794d */ /* 0x000fea0003800000 */
.L_x_4:
        /* <DEDUP_REMOVED lines=14> */
.L_x_8:


//--------------------- .nv.global.init           --------------------------
	.section	.nv.global.init,"aw",@progbits
.nv.global.init:
	.type		$str,@object
	.size		$str,(.L_0 - $str)
$str:
        /*0000*/ 	.byte	0x54, 0x68, 0x72, 0x65, 0x61, 0x64, 0x20, 0x69, 0x64, 0x20, 0x69, 0x73, 0x3a, 0x20, 0x25, 0x64
        /*0010*/ 	.byte	0x20, 0x0a, 0x00
.L_0:


//--------------------- .nv.shared.reserved.0     --------------------------
	.section	.nv.shared.reserved.0,"aw",@nobits
	.weak		__nv_reservedSMEM_offset_0_alias
	.size		__nv_reservedSMEM_offset_0_alias, 0, 64
	.other		__nv_reservedSMEM_offset_0_alias,@"STO_CUDA_RESERVED_SHARED STV_DEFAULT"
__nv_reservedSMEM_offset_0_alias:
	.zero		0
	.zero		64


//--------------------- .nv.constant0._Z9MulMatrixPPiS0_S0_ --------------------------
	.section	.nv.constant0._Z9MulMatrixPPiS0_S0_,"a",@progbits
	.sectionflags	@""
	.align	4
.nv.constant0._Z9MulMatrixPPiS0_S0_:
	.zero		920


//--------------------- .nv.constant0._Z9AddMatrixPPiS0_S0_ --------------------------
	.section	.nv.constant0._Z9AddMatrixPPiS0_S0_,"a",@progbits
	.sectionflags	@""
	.align	4
.nv.constant0._Z9AddMatrixPPiS0_S0_:
	.zero		920


//--------------------- .nv.constant0._Z9AddVectorPiS_S_ --------------------------
	.section	.nv.constant0._Z9AddVectorPiS_S_,"a",@progbits
	.sectionflags	@""
	.align	4
.nv.constant0._Z9AddVectorPiS_S_:
	.zero		920


//--------------------- .nv.constant0._Z7AddIntsPiS_S_ --------------------------
	.section	.nv.constant0._Z7AddIntsPiS_S_,"a",@progbits
	.sectionflags	@""
	.align	4
.nv.constant0._Z7AddIntsPiS_S_:
	.zero		920


//--------------------- SYMBOLS --------------------------

	.type		.nv.reservedSmem.offset0,@object
	.size		.nv.reservedSmem.offset0,0x4
	.type		vprintf,@function
